//
// Generated by NVIDIA NVVM Compiler
//
// Compiler Build ID: CL-36424714
// Cuda compilation tools, release 13.0, V13.0.88
// Based on NVVM 20.0.0
//

.version 9.0
.target sm_100
.address_size 64

	// .globl	_ZN3cub18CUB_300001_SM_10006detail11EmptyKernelIvEEvv
.global .align 1 .b8 _ZN30_INTERNAL_1fd0cbc1_4_k_cu_main4cuda3std3__45__cpo5beginE[1];
.global .align 1 .b8 _ZN30_INTERNAL_1fd0cbc1_4_k_cu_main4cuda3std3__45__cpo3endE[1];
.global .align 1 .b8 _ZN30_INTERNAL_1fd0cbc1_4_k_cu_main4cuda3std3__45__cpo6cbeginE[1];
.global .align 1 .b8 _ZN30_INTERNAL_1fd0cbc1_4_k_cu_main4cuda3std3__45__cpo4cendE[1];
.global .align 1 .b8 _ZN30_INTERNAL_1fd0cbc1_4_k_cu_main4cuda3std3__45__cpo6rbeginE[1];
.global .align 1 .b8 _ZN30_INTERNAL_1fd0cbc1_4_k_cu_main4cuda3std3__45__cpo4rendE[1];
.global .align 1 .b8 _ZN30_INTERNAL_1fd0cbc1_4_k_cu_main4cuda3std3__45__cpo7crbeginE[1];
.global .align 1 .b8 _ZN30_INTERNAL_1fd0cbc1_4_k_cu_main4cuda3std3__45__cpo5crendE[1];
.global .align 1 .b8 _ZN30_INTERNAL_1fd0cbc1_4_k_cu_main4cuda3std3__432_GLOBAL__N__1fd0cbc1_4_k_cu_main6ignoreE[1];
.global .align 1 .b8 _ZN30_INTERNAL_1fd0cbc1_4_k_cu_main4cuda3std3__419piecewise_constructE[1];
.global .align 1 .b8 _ZN30_INTERNAL_1fd0cbc1_4_k_cu_main4cuda3std3__48in_placeE[1];
.global .align 1 .b8 _ZN30_INTERNAL_1fd0cbc1_4_k_cu_main4cuda3std3__420unreachable_sentinelE[1];
.global .align 1 .b8 _ZN30_INTERNAL_1fd0cbc1_4_k_cu_main4cuda3std3__47nulloptE[1];
.global .align 1 .b8 _ZN30_INTERNAL_1fd0cbc1_4_k_cu_main4cuda3std3__48unexpectE[1];
.global .align 1 .b8 _ZN30_INTERNAL_1fd0cbc1_4_k_cu_main4cuda3std6ranges3__45__cpo4swapE[1];
.global .align 1 .b8 _ZN30_INTERNAL_1fd0cbc1_4_k_cu_main4cuda3std6ranges3__45__cpo9iter_moveE[1];
.global .align 1 .b8 _ZN30_INTERNAL_1fd0cbc1_4_k_cu_main4cuda3std6ranges3__45__cpo5beginE[1];
.global .align 1 .b8 _ZN30_INTERNAL_1fd0cbc1_4_k_cu_main4cuda3std6ranges3__45__cpo3endE[1];
.global .align 1 .b8 _ZN30_INTERNAL_1fd0cbc1_4_k_cu_main4cuda3std6ranges3__45__cpo6cbeginE[1];
.global .align 1 .b8 _ZN30_INTERNAL_1fd0cbc1_4_k_cu_main4cuda3std6ranges3__45__cpo4cendE[1];
.global .align 1 .b8 _ZN30_INTERNAL_1fd0cbc1_4_k_cu_main4cuda3std6ranges3__45__cpo7advanceE[1];
.global .align 1 .b8 _ZN30_INTERNAL_1fd0cbc1_4_k_cu_main4cuda3std6ranges3__45__cpo9iter_swapE[1];
.global .align 1 .b8 _ZN30_INTERNAL_1fd0cbc1_4_k_cu_main4cuda3std6ranges3__45__cpo4nextE[1];
.global .align 1 .b8 _ZN30_INTERNAL_1fd0cbc1_4_k_cu_main4cuda3std6ranges3__45__cpo4prevE[1];
.global .align 1 .b8 _ZN30_INTERNAL_1fd0cbc1_4_k_cu_main4cuda3std6ranges3__45__cpo4dataE[1];
.global .align 1 .b8 _ZN30_INTERNAL_1fd0cbc1_4_k_cu_main4cuda3std6ranges3__45__cpo5cdataE[1];
.global .align 1 .b8 _ZN30_INTERNAL_1fd0cbc1_4_k_cu_main4cuda3std6ranges3__45__cpo4sizeE[1];
.global .align 1 .b8 _ZN30_INTERNAL_1fd0cbc1_4_k_cu_main4cuda3std6ranges3__45__cpo5ssizeE[1];
.global .align 1 .b8 _ZN30_INTERNAL_1fd0cbc1_4_k_cu_main4cuda3std6ranges3__45__cpo8distanceE[1];
.global .align 1 .b8 _ZN30_INTERNAL_1fd0cbc1_4_k_cu_main6thrust24THRUST_300001_SM_1000_NS8cuda_cub3parE[1];
.global .align 1 .b8 _ZN30_INTERNAL_1fd0cbc1_4_k_cu_main6thrust24THRUST_300001_SM_1000_NS8cuda_cub10par_nosyncE[1];
.global .align 1 .b8 _ZN30_INTERNAL_1fd0cbc1_4_k_cu_main6thrust24THRUST_300001_SM_1000_NS6system6detail10sequential3seqE[1];
.global .align 1 .b8 _ZN30_INTERNAL_1fd0cbc1_4_k_cu_main6thrust24THRUST_300001_SM_1000_NS6system3cpp3parE[1];
.global .align 1 .b8 _ZN30_INTERNAL_1fd0cbc1_4_k_cu_main6thrust24THRUST_300001_SM_1000_NS12placeholders2_1E[1];
.global .align 1 .b8 _ZN30_INTERNAL_1fd0cbc1_4_k_cu_main6thrust24THRUST_300001_SM_1000_NS12placeholders2_2E[1];
.global .align 1 .b8 _ZN30_INTERNAL_1fd0cbc1_4_k_cu_main6thrust24THRUST_300001_SM_1000_NS12placeholders2_3E[1];
.global .align 1 .b8 _ZN30_INTERNAL_1fd0cbc1_4_k_cu_main6thrust24THRUST_300001_SM_1000_NS12placeholders2_4E[1];
.global .align 1 .b8 _ZN30_INTERNAL_1fd0cbc1_4_k_cu_main6thrust24THRUST_300001_SM_1000_NS12placeholders2_5E[1];
.global .align 1 .b8 _ZN30_INTERNAL_1fd0cbc1_4_k_cu_main6thrust24THRUST_300001_SM_1000_NS12placeholders2_6E[1];
.global .align 1 .b8 _ZN30_INTERNAL_1fd0cbc1_4_k_cu_main6thrust24THRUST_300001_SM_1000_NS12placeholders2_7E[1];
.global .align 1 .b8 _ZN30_INTERNAL_1fd0cbc1_4_k_cu_main6thrust24THRUST_300001_SM_1000_NS12placeholders2_8E[1];
.global .align 1 .b8 _ZN30_INTERNAL_1fd0cbc1_4_k_cu_main6thrust24THRUST_300001_SM_1000_NS12placeholders2_9E[1];
.global .align 1 .b8 _ZN30_INTERNAL_1fd0cbc1_4_k_cu_main6thrust24THRUST_300001_SM_1000_NS12placeholders3_10E[1];
.global .align 1 .b8 _ZN30_INTERNAL_1fd0cbc1_4_k_cu_main6thrust24THRUST_300001_SM_1000_NS3seqE[1];
.global .align 1 .b8 _ZN30_INTERNAL_1fd0cbc1_4_k_cu_main6thrust24THRUST_300001_SM_1000_NS6deviceE[1];

.visible .entry _ZN3cub18CUB_300001_SM_10006detail11EmptyKernelIvEEvv()
{


	ret;

}


// ===== COMPILED SASS (sm_100) =====

	.target	sm_100

	.elftype	@"ET_EXEC"


//--------------------- .note.nv.tkinfo           --------------------------
	.section	.note.nv.tkinfo,"",@"SHT_NOTE"
	.sectionflags	@"SHF_NOTE_NV_TKINFO"
	.tkinfo
        /*0018*/ 	.word	0x00000002
        /*0030*/ 	.string	""
        /*0030*/ 	.string	"ptxas"
        /*0030*/ 	.string	"Cuda compilation tools, release 13.0, V13.0.88"
        /*0030*/ 	.string	"Build cuda_13.0.r13.0/compiler.36424714_0"
        /*0030*/ 	.string	"-arch sm_100 -m 64 "



//--------------------- .note.nv.cuinfo           --------------------------
	.section	.note.nv.cuinfo,"",@"SHT_NOTE"
	.sectionflags	@"SHF_NOTE_NV_CUINFO"
        /*0018*/ 	.short	0x0002
        /*001a*/ 	.short	0x0064
        /*001c*/ 	.short	0x0082
	.zero		2


//--------------------- .nv.info                  --------------------------
	.section	.nv.info,"",@"SHT_CUDA_INFO"
	.align	4


	//----- nvinfo : EIATTR_REGCOUNT
	.align		4
        /*0000*/ 	.byte	0x04, 0x2f
        /*0002*/ 	.short	(.L_46 - .L_45)
	.align		4
.L_45:
        /*0004*/ 	.word	index@(_ZN3cub18CUB_300001_SM_10006detail11EmptyKernelIvEEvv)
        /*0008*/ 	.word	0x00000004


	//----- nvinfo : EIATTR_FRAME_SIZE
	.align		4
.L_46:
        /*000c*/ 	.byte	0x04, 0x11
        /*000e*/ 	.short	(.L_48 - .L_47)
	.align		4
.L_47:
        /*0010*/ 	.word	index@(_ZN3cub18CUB_300001_SM_10006detail11EmptyKernelIvEEvv)
        /*0014*/ 	.word	0x00000000


	//----- nvinfo : EIATTR_MIN_STACK_SIZE
	.align		4
.L_48:
        /*0018*/ 	.byte	0x04, 0x12
        /*001a*/ 	.short	(.L_50 - .L_49)
	.align		4
.L_49:
        /*001c*/ 	.word	index@(_ZN3cub18CUB_300001_SM_10006detail11EmptyKernelIvEEvv)
        /*0020*/ 	.word	0x00000000
.L_50:


//--------------------- .nv.compat                --------------------------
	.section	.nv.compat,"",@"SHT_CUDA_COMPAT_INFO"
	.align	4
        /*0000*/ 	.byte	0x02, 0x09, 0x00, 0x00, 0x02, 0x02, 0x01, 0x00, 0x02, 0x05, 0x05, 0x00, 0x03, 0x07, 0x01, 0x01
        /*0010*/ 	.byte	0x02, 0x03, 0x00, 0x00, 0x02, 0x06, 0x01, 0x00, 0x04, 0x0b, 0x08, 0x00, 0x09, 0x00, 0x00, 0x00
        /*0020*/ 	.byte	0x00, 0x00, 0x00, 0x00


//--------------------- .nv.info._ZN3cub18CUB_300001_SM_10006detail11EmptyKernelIvEEvv --------------------------
	.section	.nv.info._ZN3cub18CUB_300001_SM_10006detail11EmptyKernelIvEEvv,"",@"SHT_CUDA_INFO"
	.sectionflags	@""
	.align	4


	//----- nvinfo : EIATTR_CUDA_API_VERSION
	.align		4
        /*0000*/ 	.byte	0x04, 0x37
        /*0002*/ 	.short	(.L_52 - .L_51)
.L_51:
        /*0004*/ 	.word	0x00000082


	//----- nvinfo : EIATTR_SPARSE_MMA_MASK
	.align		4
.L_52:
        /*0008*/ 	.byte	0x03, 0x50
        /*000a*/ 	.short	0x0000


	//----- nvinfo : EIATTR_MAXREG_COUNT
	.align		4
        /*000c*/ 	.byte	0x03, 0x1b
        /*000e*/ 	.short	0x00ff


	//----- nvinfo : EIATTR_MERCURY_ISA_VERSION
	.align		4
        /*0010*/ 	.byte	0x03, 0x5f
        /*0012*/ 	.short	0x0101


	//----- nvinfo : EIATTR_VRC_CTA_INIT_COUNT
	.align		4
        /*0014*/ 	.byte	0x02, 0x4a
	.zero		1
	.zero		1


	//----- nvinfo : EIATTR_EXIT_INSTR_OFFSETS
	.align		4
        /*0018*/ 	.byte	0x04, 0x1c
        /*001a*/ 	.short	(.L_54 - .L_53)


	//   ....[0]....
.L_53:
        /*001c*/ 	.word	0x00000010


	//----- nvinfo : EIATTR_SW_WAR
	.align		4
.L_54:
        /*0020*/ 	.byte	0x04, 0x36
        /*0022*/ 	.short	(.L_56 - .L_55)
.L_55:
        /*0024*/ 	.word	0x00000008
.L_56:


//--------------------- .nv.callgraph             --------------------------
	.section	.nv.callgraph,"",@"SHT_CUDA_CALLGRAPH"
	.align	4
	.sectionentsize	8
	.align		4
        /*0000*/ 	.word	0x00000000
	.align		4
        /*0004*/ 	.word	0xffffffff
	.align		4
        /*0008*/ 	.word	0x00000000
	.align		4
        /*000c*/ 	.word	0xfffffffe
	.align		4
        /*0010*/ 	.word	0x00000000
	.align		4
        /*0014*/ 	.word	0xfffffffd
	.align		4
        /*0018*/ 	.word	0x00000000
	.align		4
        /*001c*/ 	.word	0xfffffffc


//--------------------- .nv.constant4             --------------------------
	.section	.nv.constant4,"a",@progbits
	.align	8
	.align		8
.nv.constant4:
        /*0000*/ 	.dword	_ZN30_INTERNAL_1fd0cbc1_4_k_cu_main4cuda3std3__45__cpo5beginE
	.align		8
        /*0008*/ 	.dword	_ZN30_INTERNAL_1fd0cbc1_4_k_cu_main4cuda3std3__45__cpo3endE
	.align		8
        /*0010*/ 	.dword	_ZN30_INTERNAL_1fd0cbc1_4_k_cu_main4cuda3std3__45__cpo6cbeginE
	.align		8
        /*0018*/ 	.dword	_ZN30_INTERNAL_1fd0cbc1_4_k_cu_main4cuda3std3__45__cpo4cendE
	.align		8
        /*0020*/ 	.dword	_ZN30_INTERNAL_1fd0cbc1_4_k_cu_main4cuda3std3__45__cpo6rbeginE
	.align		8
        /*0028*/ 	.dword	_ZN30_INTERNAL_1fd0cbc1_4_k_cu_main4cuda3std3__45__cpo4rendE
	.align		8
        /*0030*/ 	.dword	_ZN30_INTERNAL_1fd0cbc1_4_k_cu_main4cuda3std3__45__cpo7crbeginE
	.align		8
        /*0038*/ 	.dword	_ZN30_INTERNAL_1fd0cbc1_4_k_cu_main4cuda3std3__45__cpo5crendE
	.align		8
        /*0040*/ 	.dword	_ZN30_INTERNAL_1fd0cbc1_4_k_cu_main4cuda3std3__432_GLOBAL__N__1fd0cbc1_4_k_cu_main6ignoreE
	.align		8
        /*0048*/ 	.dword	_ZN30_INTERNAL_1fd0cbc1_4_k_cu_main4cuda3std3__419piecewise_constructE
	.align		8
        /*0050*/ 	.dword	_ZN30_INTERNAL_1fd0cbc1_4_k_cu_main4cuda3std3__48in_placeE
	.align		8
        /*0058*/ 	.dword	_ZN30_INTERNAL_1fd0cbc1_4_k_cu_main4cuda3std3__420unreachable_sentinelE
	.align		8
        /*0060*/ 	.dword	_ZN30_INTERNAL_1fd0cbc1_4_k_cu_main4cuda3std3__47nulloptE
	.align		8
        /*0068*/ 	.dword	_ZN30_INTERNAL_1fd0cbc1_4_k_cu_main4cuda3std3__48unexpectE
	.align		8
        /*0070*/ 	.dword	_ZN30_INTERNAL_1fd0cbc1_4_k_cu_main4cuda3std6ranges3__45__cpo4swapE
	.align		8
        /*0078*/ 	.dword	_ZN30_INTERNAL_1fd0cbc1_4_k_cu_main4cuda3std6ranges3__45__cpo9iter_moveE
	.align		8
        /*0080*/ 	.dword	_ZN30_INTERNAL_1fd0cbc1_4_k_cu_main4cuda3std6ranges3__45__cpo5beginE
	.align		8
        /*0088*/ 	.dword	_ZN30_INTERNAL_1fd0cbc1_4_k_cu_main4cuda3std6ranges3__45__cpo3endE
	.align		8
        /*0090*/ 	.dword	_ZN30_INTERNAL_1fd0cbc1_4_k_cu_main4cuda3std6ranges3__45__cpo6cbeginE
	.align		8
        /*0098*/ 	.dword	_ZN30_INTERNAL_1fd0cbc1_4_k_cu_main4cuda3std6ranges3__45__cpo4cendE
	.align		8
        /*00a0*/ 	.dword	_ZN30_INTERNAL_1fd0cbc1_4_k_cu_main4cuda3std6ranges3__45__cpo7advanceE
	.align		8
        /*00a8*/ 	.dword	_ZN30_INTERNAL_1fd0cbc1_4_k_cu_main4cuda3std6ranges3__45__cpo9iter_swapE
	.align		8
        /*00b0*/ 	.dword	_ZN30_INTERNAL_1fd0cbc1_4_k_cu_main4cuda3std6ranges3__45__cpo4nextE
	.align		8
        /*00b8*/ 	.dword	_ZN30_INTERNAL_1fd0cbc1_4_k_cu_main4cuda3std6ranges3__45__cpo4prevE
	.align		8
        /*00c0*/ 	.dword	_ZN30_INTERNAL_1fd0cbc1_4_k_cu_main4cuda3std6ranges3__45__cpo4dataE
	.align		8
        /*00c8*/ 	.dword	_ZN30_INTERNAL_1fd0cbc1_4_k_cu_main4cuda3std6ranges3__45__cpo5cdataE
	.align		8
        /*00d0*/ 	.dword	_ZN30_INTERNAL_1fd0cbc1_4_k_cu_main4cuda3std6ranges3__45__cpo4sizeE
	.align		8
        /*00d8*/ 	.dword	_ZN30_INTERNAL_1fd0cbc1_4_k_cu_main4cuda3std6ranges3__45__cpo5ssizeE
	.align		8
        /*00e0*/ 	.dword	_ZN30_INTERNAL_1fd0cbc1_4_k_cu_main4cuda3std6ranges3__45__cpo8distanceE
	.align		8
        /*00e8*/ 	.dword	_ZN30_INTERNAL_1fd0cbc1_4_k_cu_main6thrust24THRUST_300001_SM_1000_NS8cuda_cub3parE
	.align		8
        /*00f0*/ 	.dword	_ZN30_INTERNAL_1fd0cbc1_4_k_cu_main6thrust24THRUST_300001_SM_1000_NS8cuda_cub10par_nosyncE
	.align		8
        /*00f8*/ 	.dword	_ZN30_INTERNAL_1fd0cbc1_4_k_cu_main6thrust24THRUST_300001_SM_1000_NS6system6detail10sequential3seqE
	.align		8
        /*0100*/ 	.dword	_ZN30_INTERNAL_1fd0cbc1_4_k_cu_main6thrust24THRUST_300001_SM_1000_NS6system3cpp3parE
	.align		8
        /*0108*/ 	.dword	_ZN30_INTERNAL_1fd0cbc1_4_k_cu_main6thrust24THRUST_300001_SM_1000_NS12placeholders2_1E
	.align		8
        /*0110*/ 	.dword	_ZN30_INTERNAL_1fd0cbc1_4_k_cu_main6thrust24THRUST_300001_SM_1000_NS12placeholders2_2E
	.align		8
        /*0118*/ 	.dword	_ZN30_INTERNAL_1fd0cbc1_4_k_cu_main6thrust24THRUST_300001_SM_1000_NS12placeholders2_3E
	.align		8
        /*0120*/ 	.dword	_ZN30_INTERNAL_1fd0cbc1_4_k_cu_main6thrust24THRUST_300001_SM_1000_NS12placeholders2_4E
	.align		8
        /*0128*/ 	.dword	_ZN30_INTERNAL_1fd0cbc1_4_k_cu_main6thrust24THRUST_300001_SM_1000_NS12placeholders2_5E
	.align		8
        /*0130*/ 	.dword	_ZN30_INTERNAL_1fd0cbc1_4_k_cu_main6thrust24THRUST_300001_SM_1000_NS12placeholders2_6E
	.align		8
        /*0138*/ 	.dword	_ZN30_INTERNAL_1fd0cbc1_4_k_cu_main6thrust24THRUST_300001_SM_1000_NS12placeholders2_7E
	.align		8
        /*0140*/ 	.dword	_ZN30_INTERNAL_1fd0cbc1_4_k_cu_main6thrust24THRUST_300001_SM_1000_NS12placeholders2_8E
	.align		8
        /*0148*/ 	.dword	_ZN30_INTERNAL_1fd0cbc1_4_k_cu_main6thrust24THRUST_300001_SM_1000_NS12placeholders2_9E
	.align		8
        /*0150*/ 	.dword	_ZN30_INTERNAL_1fd0cbc1_4_k_cu_main6thrust24THRUST_300001_SM_1000_NS12placeholders3_10E
	.align		8
        /*0158*/ 	.dword	_ZN30_INTERNAL_1fd0cbc1_4_k_cu_main6thrust24THRUST_300001_SM_1000_NS3seqE
	.align		8
        /*0160*/ 	.dword	_ZN30_INTERNAL_1fd0cbc1_4_k_cu_main6thrust24THRUST_300001_SM_1000_NS6deviceE


//--------------------- .text._ZN3cub18CUB_300001_SM_10006detail11EmptyKernelIvEEvv --------------------------
	.section	.text._ZN3cub18CUB_300001_SM_10006detail11EmptyKernelIvEEvv,"ax",@progbits
	.align	128
        .global         _ZN3cub18CUB_300001_SM_10006detail11EmptyKernelIvEEvv
        .type           _ZN3cub18CUB_300001_SM_10006detail11EmptyKernelIvEEvv,@function
        .size           _ZN3cub18CUB_300001_SM_10006detail11EmptyKernelIvEEvv,(.L_x_1 - _ZN3cub18CUB_300001_SM_10006detail11EmptyKernelIvEEvv)
        .other          _ZN3cub18CUB_300001_SM_10006detail11EmptyKernelIvEEvv,@"STO_CUDA_ENTRY STV_DEFAULT"
_ZN3cub18CUB_300001_SM_10006detail11EmptyKernelIvEEvv:
.text._ZN3cub18CUB_300001_SM_10006detail11EmptyKernelIvEEvv:
[----:B------:R-:W-:Y:S01]  /*0000*/  LDC R1, c[0x0][0x37c] ;  /* 0x0000df00ff017b82 */ /* 0x000fe20000000800 */
[----:B------:R-:W-:Y:S05]  /*0010*/  EXIT ;  /* 0x000000000000794d */ /* 0x000fea0003800000 */
.L_x_0:
[----:B------:R-:W-:-:S00]  /*0020*/  BRA `(.L_x_0) ;  /* 0xfffffffc00fc7947 */ /* 0x000fc0000383ffff */
[----:B------:R-:W-:-:S00]  /*0030*/  NOP ;  /* 0x0000000000007918 */ /* 0x000fc00000000000 */
        /* <DEDUP_REMOVED lines=12> */
.L_x_1:


//--------------------- .nv.shared.reserved.0     --------------------------
	.section	.nv.shared.reserved.0,"aw",@nobits
	.weak		__nv_reservedSMEM_offset_0_alias
	.size		__nv_reservedSMEM_offset_0_alias, 0, 64
	.other		__nv_reservedSMEM_offset_0_alias,@"STO_CUDA_RESERVED_SHARED STV_DEFAULT"
__nv_reservedSMEM_offset_0_alias:
	.zero		0
	.zero		64


//--------------------- .nv.global                --------------------------
	.section	.nv.global,"aw",@nobits
.nv.global:
	.type		_ZN30_INTERNAL_1fd0cbc1_4_k_cu_main6thrust24THRUST_300001_SM_1000_NS12placeholders2_8E,@object
	.size		_ZN30_INTERNAL_1fd0cbc1_4_k_cu_main6thrust24THRUST_300001_SM_1000_NS12placeholders2_8E,(_ZN30_INTERNAL_1fd0cbc1_4_k_cu_main4cuda3std3__432_GLOBAL__N__1fd0cbc1_4_k_cu_main6ignoreE - _ZN30_INTERNAL_1fd0cbc1_4_k_cu_main6thrust24THRUST_300001_SM_1000_NS12placeholders2_8E)
_ZN30_INTERNAL_1fd0cbc1_4_k_cu_main6thrust24THRUST_300001_SM_1000_NS12placeholders2_8E:
	.zero		1
	.type		_ZN30_INTERNAL_1fd0cbc1_4_k_cu_main4cuda3std3__432_GLOBAL__N__1fd0cbc1_4_k_cu_main6ignoreE,@object
	.size		_ZN30_INTERNAL_1fd0cbc1_4_k_cu_main4cuda3std3__432_GLOBAL__N__1fd0cbc1_4_k_cu_main6ignoreE,(_ZN30_INTERNAL_1fd0cbc1_4_k_cu_main4cuda3std6ranges3__45__cpo4dataE - _ZN30_INTERNAL_1fd0cbc1_4_k_cu_main4cuda3std3__432_GLOBAL__N__1fd0cbc1_4_k_cu_main6ignoreE)
_ZN30_INTERNAL_1fd0cbc1_4_k_cu_main4cuda3std3__432_GLOBAL__N__1fd0cbc1_4_k_cu_main6ignoreE:
	.zero		1
	.type		_ZN30_INTERNAL_1fd0cbc1_4_k_cu_main4cuda3std6ranges3__45__cpo4dataE,@object
	.size		_ZN30_INTERNAL_1fd0cbc1_4_k_cu_main4cuda3std6ranges3__45__cpo4dataE,(_ZN30_INTERNAL_1fd0cbc1_4_k_cu_main6thrust24THRUST_300001_SM_1000_NS6system3cpp3parE - _ZN30_INTERNAL_1fd0cbc1_4_k_cu_main4cuda3std6ranges3__45__cpo4dataE)
_ZN30_INTERNAL_1fd0cbc1_4_k_cu_main4cuda3std6ranges3__45__cpo4dataE:
	.zero		1
	.type		_ZN30_INTERNAL_1fd0cbc1_4_k_cu_main6thrust24THRUST_300001_SM_1000_NS6system3cpp3parE,@object
	.size		_ZN30_INTERNAL_1fd0cbc1_4_k_cu_main6thrust24THRUST_300001_SM_1000_NS6system3cpp3parE,(_ZN30_INTERNAL_1fd0cbc1_4_k_cu_main4cuda3std3__45__cpo5beginE - _ZN30_INTERNAL_1fd0cbc1_4_k_cu_main6thrust24THRUST_300001_SM_1000_NS6system3cpp3parE)
_ZN30_INTERNAL_1fd0cbc1_4_k_cu_main6thrust24THRUST_300001_SM_1000_NS6system3cpp3parE:
	.zero		1
	.type		_ZN30_INTERNAL_1fd0cbc1_4_k_cu_main4cuda3std3__45__cpo5beginE,@object
	.size		_ZN30_INTERNAL_1fd0cbc1_4_k_cu_main4cuda3std3__45__cpo5beginE,(_ZN30_INTERNAL_1fd0cbc1_4_k_cu_main4cuda3std6ranges3__45__cpo5beginE - _ZN30_INTERNAL_1fd0cbc1_4_k_cu_main4cuda3std3__45__cpo5beginE)
_ZN30_INTERNAL_1fd0cbc1_4_k_cu_main4cuda3std3__45__cpo5beginE:
	.zero		1
	.type		_ZN30_INTERNAL_1fd0cbc1_4_k_cu_main4cuda3std6ranges3__45__cpo5beginE,@object
	.size		_ZN30_INTERNAL_1fd0cbc1_4_k_cu_main4cuda3std6ranges3__45__cpo5beginE,(_ZN30_INTERNAL_1fd0cbc1_4_k_cu_main6thrust24THRUST_300001_SM_1000_NS6deviceE - _ZN30_INTERNAL_1fd0cbc1_4_k_cu_main4cuda3std6ranges3__45__cpo5beginE)
_ZN30_INTERNAL_1fd0cbc1_4_k_cu_main4cuda3std6ranges3__45__cpo5beginE:
	.zero		1
	.type		_ZN30_INTERNAL_1fd0cbc1_4_k_cu_main6thrust24THRUST_300001_SM_1000_NS6deviceE,@object
	.size		_ZN30_INTERNAL_1fd0cbc1_4_k_cu_main6thrust24THRUST_300001_SM_1000_NS6deviceE,(_ZN30_INTERNAL_1fd0cbc1_4_k_cu_main4cuda3std3__47nulloptE - _ZN30_INTERNAL_1fd0cbc1_4_k_cu_main6thrust24THRUST_300001_SM_1000_NS6deviceE)
_ZN30_INTERNAL_1fd0cbc1_4_k_cu_main6thrust24THRUST_300001_SM_1000_NS6deviceE:
	.zero		1
	.type		_ZN30_INTERNAL_1fd0cbc1_4_k_cu_main4cuda3std3__47nulloptE,@object
	.size		_ZN30_INTERNAL_1fd0cbc1_4_k_cu_main4cuda3std3__47nulloptE,(_ZN30_INTERNAL_1fd0cbc1_4_k_cu_main4cuda3std6ranges3__45__cpo8distanceE - _ZN30_INTERNAL_1fd0cbc1_4_k_cu_main4cuda3std3__47nulloptE)
_ZN30_INTERNAL_1fd0cbc1_4_k_cu_main4cuda3std3__47nulloptE:
	.zero		1
	.type		_ZN30_INTERNAL_1fd0cbc1_4_k_cu_main4cuda3std6ranges3__45__cpo8distanceE,@object
	.size		_ZN30_INTERNAL_1fd0cbc1_4_k_cu_main4cuda3std6ranges3__45__cpo8distanceE,(_ZN30_INTERNAL_1fd0cbc1_4_k_cu_main6thrust24THRUST_300001_SM_1000_NS12placeholders2_4E - _ZN30_INTERNAL_1fd0cbc1_4_k_cu_main4cuda3std6ranges3__45__cpo8distanceE)
_ZN30_INTERNAL_1fd0cbc1_4_k_cu_main4cuda3std6ranges3__45__cpo8distanceE:
	.zero		1
	.type		_ZN30_INTERNAL_1fd0cbc1_4_k_cu_main6thrust24THRUST_300001_SM_1000_NS12placeholders2_4E,@object
	.size		_ZN30_INTERNAL_1fd0cbc1_4_k_cu_main6thrust24THRUST_300001_SM_1000_NS12placeholders2_4E,(_ZN30_INTERNAL_1fd0cbc1_4_k_cu_main4cuda3std3__45__cpo6rbeginE - _ZN30_INTERNAL_1fd0cbc1_4_k_cu_main6thrust24THRUST_300001_SM_1000_NS12placeholders2_4E)
_ZN30_INTERNAL_1fd0cbc1_4_k_cu_main6thrust24THRUST_300001_SM_1000_NS12placeholders2_4E:
	.zero		1
	.type		_ZN30_INTERNAL_1fd0cbc1_4_k_cu_main4cuda3std3__45__cpo6rbeginE,@object
	.size		_ZN30_INTERNAL_1fd0cbc1_4_k_cu_main4cuda3std3__45__cpo6rbeginE,(_ZN30_INTERNAL_1fd0cbc1_4_k_cu_main4cuda3std6ranges3__45__cpo7advanceE - _ZN30_INTERNAL_1fd0cbc1_4_k_cu_main4cuda3std3__45__cpo6rbeginE)
_ZN30_INTERNAL_1fd0cbc1_4_k_cu_main4cuda3std3__45__cpo6rbeginE:
	.zero		1
	.type		_ZN30_INTERNAL_1fd0cbc1_4_k_cu_main4cuda3std6ranges3__45__cpo7advanceE,@object
	.size		_ZN30_INTERNAL_1fd0cbc1_4_k_cu_main4cuda3std6ranges3__45__cpo7advanceE,(_ZN30_INTERNAL_1fd0cbc1_4_k_cu_main6thrust24THRUST_300001_SM_1000_NS12placeholders3_10E - _ZN30_INTERNAL_1fd0cbc1_4_k_cu_main4cuda3std6ranges3__45__cpo7advanceE)
_ZN30_INTERNAL_1fd0cbc1_4_k_cu_main4cuda3std6ranges3__45__cpo7advanceE:
	.zero		1
	.type		_ZN30_INTERNAL_1fd0cbc1_4_k_cu_main6thrust24THRUST_300001_SM_1000_NS12placeholders3_10E,@object
	.size		_ZN30_INTERNAL_1fd0cbc1_4_k_cu_main6thrust24THRUST_300001_SM_1000_NS12placeholders3_10E,(_ZN30_INTERNAL_1fd0cbc1_4_k_cu_main4cuda3std3__48in_placeE - _ZN30_INTERNAL_1fd0cbc1_4_k_cu_main6thrust24THRUST_300001_SM_1000_NS12placeholders3_10E)
_ZN30_INTERNAL_1fd0cbc1_4_k_cu_main6thrust24THRUST_300001_SM_1000_NS12placeholders3_10E:
	.zero		1
	.type		_ZN30_INTERNAL_1fd0cbc1_4_k_cu_main4cuda3std3__48in_placeE,@object
	.size		_ZN30_INTERNAL_1fd0cbc1_4_k_cu_main4cuda3std3__48in_placeE,(_ZN30_INTERNAL_1fd0cbc1_4_k_cu_main4cuda3std6ranges3__45__cpo4sizeE - _ZN30_INTERNAL_1fd0cbc1_4_k_cu_main4cuda3std3__48in_placeE)
_ZN30_INTERNAL_1fd0cbc1_4_k_cu_main4cuda3std3__48in_placeE:
	.zero		1
	.type		_ZN30_INTERNAL_1fd0cbc1_4_k_cu_main4cuda3std6ranges3__45__cpo4sizeE,@object
	.size		_ZN30_INTERNAL_1fd0cbc1_4_k_cu_main4cuda3std6ranges3__45__cpo4sizeE,(_ZN30_INTERNAL_1fd0cbc1_4_k_cu_main6thrust24THRUST_300001_SM_1000_NS12placeholders2_2E - _ZN30_INTERNAL_1fd0cbc1_4_k_cu_main4cuda3std6ranges3__45__cpo4sizeE)
_ZN30_INTERNAL_1fd0cbc1_4_k_cu_main4cuda3std6ranges3__45__cpo4sizeE:
	.zero		1
	.type		_ZN30_INTERNAL_1fd0cbc1_4_k_cu_main6thrust24THRUST_300001_SM_1000_NS12placeholders2_2E,@object
	.size		_ZN30_INTERNAL_1fd0cbc1_4_k_cu_main6thrust24THRUST_300001_SM_1000_NS12placeholders2_2E,(_ZN30_INTERNAL_1fd0cbc1_4_k_cu_main4cuda3std3__45__cpo6cbeginE - _ZN30_INTERNAL_1fd0cbc1_4_k_cu_main6thrust24THRUST_300001_SM_1000_NS12placeholders2_2E)
_ZN30_INTERNAL_1fd0cbc1_4_k_cu_main6thrust24THRUST_300001_SM_1000_NS12placeholders2_2E:
	.zero		1
	.type		_ZN30_INTERNAL_1fd0cbc1_4_k_cu_main4cuda3std3__45__cpo6cbeginE,@object
	.size		_ZN30_INTERNAL_1fd0cbc1_4_k_cu_main4cuda3std3__45__cpo6cbeginE,(_ZN30_INTERNAL_1fd0cbc1_4_k_cu_main4cuda3std6ranges3__45__cpo6cbeginE - _ZN30_INTERNAL_1fd0cbc1_4_k_cu_main4cuda3std3__45__cpo6cbeginE)
_ZN30_INTERNAL_1fd0cbc1_4_k_cu_main4cuda3std3__45__cpo6cbeginE:
	.zero		1
	.type		_ZN30_INTERNAL_1fd0cbc1_4_k_cu_main4cuda3std6ranges3__45__cpo6cbeginE,@object
	.size		_ZN30_INTERNAL_1fd0cbc1_4_k_cu_main4cuda3std6ranges3__45__cpo6cbeginE,(_ZN30_INTERNAL_1fd0cbc1_4_k_cu_main6thrust24THRUST_300001_SM_1000_NS12placeholders2_6E - _ZN30_INTERNAL_1fd0cbc1_4_k_cu_main4cuda3std6ranges3__45__cpo6cbeginE)
_ZN30_INTERNAL_1fd0cbc1_4_k_cu_main4cuda3std6ranges3__45__cpo6cbeginE:
	.zero		1
	.type		_ZN30_INTERNAL_1fd0cbc1_4_k_cu_main6thrust24THRUST_300001_SM_1000_NS12placeholders2_6E,@object
	.size		_ZN30_INTERNAL_1fd0cbc1_4_k_cu_main6thrust24THRUST_300001_SM_1000_NS12placeholders2_6E,(_ZN30_INTERNAL_1fd0cbc1_4_k_cu_main4cuda3std3__45__cpo7crbeginE - _ZN30_INTERNAL_1fd0cbc1_4_k_cu_main6thrust24THRUST_300001_SM_1000_NS12placeholders2_6E)
_ZN30_INTERNAL_1fd0cbc1_4_k_cu_main6thrust24THRUST_300001_SM_1000_NS12placeholders2_6E:
	.zero		1
	.type		_ZN30_INTERNAL_1fd0cbc1_4_k_cu_main4cuda3std3__45__cpo7crbeginE,@object
	.size		_ZN30_INTERNAL_1fd0cbc1_4_k_cu_main4cuda3std3__45__cpo7crbeginE,(_ZN30_INTERNAL_1fd0cbc1_4_k_cu_main4cuda3std6ranges3__45__cpo4nextE - _ZN30_INTERNAL_1fd0cbc1_4_k_cu_main4cuda3std3__45__cpo7crbeginE)
_ZN30_INTERNAL_1fd0cbc1_4_k_cu_main4cuda3std3__45__cpo7crbeginE:
	.zero		1
	.type		_ZN30_INTERNAL_1fd0cbc1_4_k_cu_main4cuda3std6ranges3__45__cpo4nextE,@object
	.size		_ZN30_INTERNAL_1fd0cbc1_4_k_cu_main4cuda3std6ranges3__45__cpo4nextE,(_ZN30_INTERNAL_1fd0cbc1_4_k_cu_main4cuda3std6ranges3__45__cpo4swapE - _ZN30_INTERNAL_1fd0cbc1_4_k_cu_main4cuda3std6ranges3__45__cpo4nextE)
_ZN30_INTERNAL_1fd0cbc1_4_k_cu_main4cuda3std6ranges3__45__cpo4nextE:
	.zero		1
	.type		_ZN30_INTERNAL_1fd0cbc1_4_k_cu_main4cuda3std6ranges3__45__cpo4swapE,@object
	.size		_ZN30_INTERNAL_1fd0cbc1_4_k_cu_main4cuda3std6ranges3__45__cpo4swapE,(_ZN30_INTERNAL_1fd0cbc1_4_k_cu_main6thrust24THRUST_300001_SM_1000_NS8cuda_cub10par_nosyncE - _ZN30_INTERNAL_1fd0cbc1_4_k_cu_main4cuda3std6ranges3__45__cpo4swapE)
_ZN30_INTERNAL_1fd0cbc1_4_k_cu_main4cuda3std6ranges3__45__cpo4swapE:
	.zero		1
	.type		_ZN30_INTERNAL_1fd0cbc1_4_k_cu_main6thrust24THRUST_300001_SM_1000_NS8cuda_cub10par_nosyncE,@object
	.size		_ZN30_INTERNAL_1fd0cbc1_4_k_cu_main6thrust24THRUST_300001_SM_1000_NS8cuda_cub10par_nosyncE,(_ZN30_INTERNAL_1fd0cbc1_4_k_cu_main6thrust24THRUST_300001_SM_1000_NS3seqE - _ZN30_INTERNAL_1fd0cbc1_4_k_cu_main6thrust24THRUST_300001_SM_1000_NS8cuda_cub10par_nosyncE)
_ZN30_INTERNAL_1fd0cbc1_4_k_cu_main6thrust24THRUST_300001_SM_1000_NS8cuda_cub10par_nosyncE:
	.zero		1
	.type		_ZN30_INTERNAL_1fd0cbc1_4_k_cu_main6thrust24THRUST_300001_SM_1000_NS3seqE,@object
	.size		_ZN30_INTERNAL_1fd0cbc1_4_k_cu_main6thrust24THRUST_300001_SM_1000_NS3seqE,(_ZN30_INTERNAL_1fd0cbc1_4_k_cu_main4cuda3std3__420unreachable_sentinelE - _ZN30_INTERNAL_1fd0cbc1_4_k_cu_main6thrust24THRUST_300001_SM_1000_NS3seqE)
_ZN30_INTERNAL_1fd0cbc1_4_k_cu_main6thrust24THRUST_300001_SM_1000_NS3seqE:
	.zero		1
	.type		_ZN30_INTERNAL_1fd0cbc1_4_k_cu_main4cuda3std3__420unreachable_sentinelE,@object
	.size		_ZN30_INTERNAL_1fd0cbc1_4_k_cu_main4cuda3std3__420unreachable_sentinelE,(_ZN30_INTERNAL_1fd0cbc1_4_k_cu_main4cuda3std6ranges3__45__cpo5ssizeE - _ZN30_INTERNAL_1fd0cbc1_4_k_cu_main4cuda3std3__420unreachable_sentinelE)
_ZN30_INTERNAL_1fd0cbc1_4_k_cu_main4cuda3std3__420unreachable_sentinelE:
	.zero		1
	.type		_ZN30_INTERNAL_1fd0cbc1_4_k_cu_main4cuda3std6ranges3__45__cpo5ssizeE,@object
	.size		_ZN30_INTERNAL_1fd0cbc1_4_k_cu_main4cuda3std6ranges3__45__cpo5ssizeE,(_ZN30_INTERNAL_1fd0cbc1_4_k_cu_main6thrust24THRUST_300001_SM_1000_NS12placeholders2_3E - _ZN30_INTERNAL_1fd0cbc1_4_k_cu_main4cuda3std6ranges3__45__cpo5ssizeE)
_ZN30_INTERNAL_1fd0cbc1_4_k_cu_main4cuda3std6ranges3__45__cpo5ssizeE:
	.zero		1
	.type		_ZN30_INTERNAL_1fd0cbc1_4_k_cu_main6thrust24THRUST_300001_SM_1000_NS12placeholders2_3E,@object
	.size		_ZN30_INTERNAL_1fd0cbc1_4_k_cu_main6thrust24THRUST_300001_SM_1000_NS12placeholders2_3E,(_ZN30_INTERNAL_1fd0cbc1_4_k_cu_main4cuda3std3__45__cpo4cendE - _ZN30_INTERNAL_1fd0cbc1_4_k_cu_main6thrust24THRUST_300001_SM_1000_NS12placeholders2_3E)
_ZN30_INTERNAL_1fd0cbc1_4_k_cu_main6thrust24THRUST_300001_SM_1000_NS12placeholders2_3E:
	.zero		1
	.type		_ZN30_INTERNAL_1fd0cbc1_4_k_cu_main4cuda3std3__45__cpo4cendE,@object
	.size		_ZN30_INTERNAL_1fd0cbc1_4_k_cu_main4cuda3std3__45__cpo4cendE,(_ZN30_INTERNAL_1fd0cbc1_4_k_cu_main4cuda3std6ranges3__45__cpo4cendE - _ZN30_INTERNAL_1fd0cbc1_4_k_cu_main4cuda3std3__45__cpo4cendE)
_ZN30_INTERNAL_1fd0cbc1_4_k_cu_main4cuda3std3__45__cpo4cendE:
	.zero		1
	.type		_ZN30_INTERNAL_1fd0cbc1_4_k_cu_main4cuda3std6ranges3__45__cpo4cendE,@object
	.size		_ZN30_INTERNAL_1fd0cbc1_4_k_cu_main4cuda3std6ranges3__45__cpo4cendE,(_ZN30_INTERNAL_1fd0cbc1_4_k_cu_main6thrust24THRUST_300001_SM_1000_NS12placeholders2_7E - _ZN30_INTERNAL_1fd0cbc1_4_k_cu_main4cuda3std6ranges3__45__cpo4cendE)
_ZN30_INTERNAL_1fd0cbc1_4_k_cu_main4cuda3std6ranges3__45__cpo4cendE:
	.zero		1
	.type		_ZN30_INTERNAL_1fd0cbc1_4_k_cu_main6thrust24THRUST_300001_SM_1000_NS12placeholders2_7E,@object
	.size		_ZN30_INTERNAL_1fd0cbc1_4_k_cu_main6thrust24THRUST_300001_SM_1000_NS12placeholders2_7E,(_ZN30_INTERNAL_1fd0cbc1_4_k_cu_main4cuda3std3__45__cpo5crendE - _ZN30_INTERNAL_1fd0cbc1_4_k_cu_main6thrust24THRUST_300001_SM_1000_NS12placeholders2_7E)
_ZN30_INTERNAL_1fd0cbc1_4_k_cu_main6thrust24THRUST_300001_SM_1000_NS12placeholders2_7E:
	.zero		1
	.type		_ZN30_INTERNAL_1fd0cbc1_4_k_cu_main4cuda3std3__45__cpo5crendE,@object
	.size		_ZN30_INTERNAL_1fd0cbc1_4_k_cu_main4cuda3std3__45__cpo5crendE,(_ZN30_INTERNAL_1fd0cbc1_4_k_cu_main4cuda3std6ranges3__45__cpo4prevE - _ZN30_INTERNAL_1fd0cbc1_4_k_cu_main4cuda3std3__45__cpo5crendE)
_ZN30_INTERNAL_1fd0cbc1_4_k_cu_main4cuda3std3__45__cpo5crendE:
	.zero		1
	.type		_ZN30_INTERNAL_1fd0cbc1_4_k_cu_main4cuda3std6ranges3__45__cpo4prevE,@object
	.size		_ZN30_INTERNAL_1fd0cbc1_4_k_cu_main4cuda3std6ranges3__45__cpo4prevE,(_ZN30_INTERNAL_1fd0cbc1_4_k_cu_main4cuda3std6ranges3__45__cpo9iter_moveE - _ZN30_INTERNAL_1fd0cbc1_4_k_cu_main4cuda3std6ranges3__45__cpo4prevE)
_ZN30_INTERNAL_1fd0cbc1_4_k_cu_main4cuda3std6ranges3__45__cpo4prevE:
	.zero		1
	.type		_ZN30_INTERNAL_1fd0cbc1_4_k_cu_main4cuda3std6ranges3__45__cpo9iter_moveE,@object
	.size		_ZN30_INTERNAL_1fd0cbc1_4_k_cu_main4cuda3std6ranges3__45__cpo9iter_moveE,(_ZN30_INTERNAL_1fd0cbc1_4_k_cu_main6thrust24THRUST_300001_SM_1000_NS6system6detail10sequential3seqE - _ZN30_INTERNAL_1fd0cbc1_4_k_cu_main4cuda3std6ranges3__45__cpo9iter_moveE)
_ZN30_INTERNAL_1fd0cbc1_4_k_cu_main4cuda3std6ranges3__45__cpo9iter_moveE:
	.zero		1
	.type		_ZN30_INTERNAL_1fd0cbc1_4_k_cu_main6thrust24THRUST_300001_SM_1000_NS6system6detail10sequential3seqE,@object
	.size		_ZN30_INTERNAL_1fd0cbc1_4_k_cu_main6thrust24THRUST_300001_SM_1000_NS6system6detail10sequential3seqE,(_ZN30_INTERNAL_1fd0cbc1_4_k_cu_main6thrust24THRUST_300001_SM_1000_NS12placeholders2_9E - _ZN30_INTERNAL_1fd0cbc1_4_k_cu_main6thrust24THRUST_300001_SM_1000_NS6system6detail10sequential3seqE)
_ZN30_INTERNAL_1fd0cbc1_4_k_cu_main6thrust24THRUST_300001_SM_1000_NS6system6detail10sequential3seqE:
	.zero		1
	.type		_ZN30_INTERNAL_1fd0cbc1_4_k_cu_main6thrust24THRUST_300001_SM_1000_NS12placeholders2_9E,@object
	.size		_ZN30_INTERNAL_1fd0cbc1_4_k_cu_main6thrust24THRUST_300001_SM_1000_NS12placeholders2_9E,(_ZN30_INTERNAL_1fd0cbc1_4_k_cu_main4cuda3std3__419piecewise_constructE - _ZN30_INTERNAL_1fd0cbc1_4_k_cu_main6thrust24THRUST_300001_SM_1000_NS12placeholders2_9E)
_ZN30_INTERNAL_1fd0cbc1_4_k_cu_main6thrust24THRUST_300001_SM_1000_NS12placeholders2_9E:
	.zero		1
	.type		_ZN30_INTERNAL_1fd0cbc1_4_k_cu_main4cuda3std3__419piecewise_constructE,@object
	.size		_ZN30_INTERNAL_1fd0cbc1_4_k_cu_main4cuda3std3__419piecewise_constructE,(_ZN30_INTERNAL_1fd0cbc1_4_k_cu_main4cuda3std6ranges3__45__cpo5cdataE - _ZN30_INTERNAL_1fd0cbc1_4_k_cu_main4cuda3std3__419piecewise_constructE)
_ZN30_INTERNAL_1fd0cbc1_4_k_cu_main4cuda3std3__419piecewise_constructE:
	.zero		1
	.type		_ZN30_INTERNAL_1fd0cbc1_4_k_cu_main4cuda3std6ranges3__45__cpo5cdataE,@object
	.size		_ZN30_INTERNAL_1fd0cbc1_4_k_cu_main4cuda3std6ranges3__45__cpo5cdataE,(_ZN30_INTERNAL_1fd0cbc1_4_k_cu_main6thrust24THRUST_300001_SM_1000_NS12placeholders2_1E - _ZN30_INTERNAL_1fd0cbc1_4_k_cu_main4cuda3std6ranges3__45__cpo5cdataE)
_ZN30_INTERNAL_1fd0cbc1_4_k_cu_main4cuda3std6ranges3__45__cpo5cdataE:
	.zero		1
	.type		_ZN30_INTERNAL_1fd0cbc1_4_k_cu_main6thrust24THRUST_300001_SM_1000_NS12placeholders2_1E,@object
	.size		_ZN30_INTERNAL_1fd0cbc1_4_k_cu_main6thrust24THRUST_300001_SM_1000_NS12placeholders2_1E,(_ZN30_INTERNAL_1fd0cbc1_4_k_cu_main4cuda3std3__45__cpo3endE - _ZN30_INTERNAL_1fd0cbc1_4_k_cu_main6thrust24THRUST_300001_SM_1000_NS12placeholders2_1E)
_ZN30_INTERNAL_1fd0cbc1_4_k_cu_main6thrust24THRUST_300001_SM_1000_NS12placeholders2_1E:
	.zero		1
	.type		_ZN30_INTERNAL_1fd0cbc1_4_k_cu_main4cuda3std3__45__cpo3endE,@object
	.size		_ZN30_INTERNAL_1fd0cbc1_4_k_cu_main4cuda3std3__45__cpo3endE,(_ZN30_INTERNAL_1fd0cbc1_4_k_cu_main4cuda3std6ranges3__45__cpo3endE - _ZN30_INTERNAL_1fd0cbc1_4_k_cu_main4cuda3std3__45__cpo3endE)
_ZN30_INTERNAL_1fd0cbc1_4_k_cu_main4cuda3std3__45__cpo3endE:
	.zero		1
	.type		_ZN30_INTERNAL_1fd0cbc1_4_k_cu_main4cuda3std6ranges3__45__cpo3endE,@object
	.size		_ZN30_INTERNAL_1fd0cbc1_4_k_cu_main4cuda3std6ranges3__45__cpo3endE,(_ZN30_INTERNAL_1fd0cbc1_4_k_cu_main6thrust24THRUST_300001_SM_1000_NS12placeholders2_5E - _ZN30_INTERNAL_1fd0cbc1_4_k_cu_main4cuda3std6ranges3__45__cpo3endE)
_ZN30_INTERNAL_1fd0cbc1_4_k_cu_main4cuda3std6ranges3__45__cpo3endE:
	.zero		1
	.type		_ZN30_INTERNAL_1fd0cbc1_4_k_cu_main6thrust24THRUST_300001_SM_1000_NS12placeholders2_5E,@object
	.size		_ZN30_INTERNAL_1fd0cbc1_4_k_cu_main6thrust24THRUST_300001_SM_1000_NS12placeholders2_5E,(_ZN30_INTERNAL_1fd0cbc1_4_k_cu_main4cuda3std3__45__cpo4rendE - _ZN30_INTERNAL_1fd0cbc1_4_k_cu_main6thrust24THRUST_300001_SM_1000_NS12placeholders2_5E)
_ZN30_INTERNAL_1fd0cbc1_4_k_cu_main6thrust24THRUST_300001_SM_1000_NS12placeholders2_5E:
	.zero		1
	.type		_ZN30_INTERNAL_1fd0cbc1_4_k_cu_main4cuda3std3__45__cpo4rendE,@object
	.size		_ZN30_INTERNAL_1fd0cbc1_4_k_cu_main4cuda3std3__45__cpo4rendE,(_ZN30_INTERNAL_1fd0cbc1_4_k_cu_main4cuda3std6ranges3__45__cpo9iter_swapE - _ZN30_INTERNAL_1fd0cbc1_4_k_cu_main4cuda3std3__45__cpo4rendE)
_ZN30_INTERNAL_1fd0cbc1_4_k_cu_main4cuda3std3__45__cpo4rendE:
	.zero		1
	.type		_ZN30_INTERNAL_1fd0cbc1_4_k_cu_main4cuda3std6ranges3__45__cpo9iter_swapE,@object
	.size		_ZN30_INTERNAL_1fd0cbc1_4_k_cu_main4cuda3std6ranges3__45__cpo9iter_swapE,(_ZN30_INTERNAL_1fd0cbc1_4_k_cu_main4cuda3std3__48unexpectE - _ZN30_INTERNAL_1fd0cbc1_4_k_cu_main4cuda3std6ranges3__45__cpo9iter_swapE)
_ZN30_INTERNAL_1fd0cbc1_4_k_cu_main4cuda3std6ranges3__45__cpo9iter_swapE:
	.zero		1
	.type		_ZN30_INTERNAL_1fd0cbc1_4_k_cu_main4cuda3std3__48unexpectE,@object
	.size		_ZN30_INTERNAL_1fd0cbc1_4_k_cu_main4cuda3std3__48unexpectE,(_ZN30_INTERNAL_1fd0cbc1_4_k_cu_main6thrust24THRUST_300001_SM_1000_NS8cuda_cub3parE - _ZN30_INTERNAL_1fd0cbc1_4_k_cu_main4cuda3std3__48unexpectE)
_ZN30_INTERNAL_1fd0cbc1_4_k_cu_main4cuda3std3__48unexpectE:
	.zero		1
	.type		_ZN30_INTERNAL_1fd0cbc1_4_k_cu_main6thrust24THRUST_300001_SM_1000_NS8cuda_cub3parE,@object
	.size		_ZN30_INTERNAL_1fd0cbc1_4_k_cu_main6thrust24THRUST_300001_SM_1000_NS8cuda_cub3parE,(.L_29 - _ZN30_INTERNAL_1fd0cbc1_4_k_cu_main6thrust24THRUST_300001_SM_1000_NS8cuda_cub3parE)
_ZN30_INTERNAL_1fd0cbc1_4_k_cu_main6thrust24THRUST_300001_SM_1000_NS8cuda_cub3parE:
	.zero		1
.L_29:


//--------------------- .nv.constant0._ZN3cub18CUB_300001_SM_10006detail11EmptyKernelIvEEvv --------------------------
	.section	.nv.constant0._ZN3cub18CUB_300001_SM_10006detail11EmptyKernelIvEEvv,"a",@progbits
	.sectionflags	@""
	.align	4
.nv.constant0._ZN3cub18CUB_300001_SM_10006detail11EmptyKernelIvEEvv:
	.zero		896


//--------------------- SYMBOLS --------------------------

	.type		.nv.reservedSmem.offset0,@object
	.size		.nv.reservedSmem.offset0,0x4
